	.headerflags	@"EF_CUDA_TEXMODE_UNIFIED EF_CUDA_64BIT_ADDRESS EF_CUDA_ACCELERATORS EF_CUDA_SM90 EF_CUDA_VIRTUAL_SM(EF_CUDA_SM90)"
	.elftype	@"ET_EXEC"


//--------------------- .nv.info                  --------------------------
	.section	.nv.info,"",@"SHT_CUDA_INFO"
	.align	4


	//----- nvinfo : EIATTR_REGCOUNT
	.align		4
        /*0000*/ 	.byte	0x04, 0x2f
        /*0002*/ 	.short	(.L_1 - .L_0)
	.align		4
.L_0:
        /*0004*/ 	.word	index@(triton_poi_fused_convolution_leaky_relu_2)
        /*0008*/ 	.word	0x0000000c


	//----- nvinfo : EIATTR_MIN_STACK_SIZE
	.align		4
.L_1:
        /*000c*/ 	.byte	0x04, 0x12
        /*000e*/ 	.short	(.L_3 - .L_2)
	.align		4
.L_2:
        /*0010*/ 	.word	index@(triton_poi_fused_convolution_leaky_relu_2)
        /*0014*/ 	.word	0x00000000


	//----- nvinfo : EIATTR_FRAME_SIZE
	.align		4
.L_3:
        /*0018*/ 	.byte	0x04, 0x11
        /*001a*/ 	.short	(.L_5 - .L_4)
	.align		4
.L_4:
        /*001c*/ 	.word	index@(triton_poi_fused_convolution_leaky_relu_2)
        /*0020*/ 	.word	0x00000000


	//----- nvinfo : EIATTR_MIN_STACK_SIZE
	.align		4
.L_5:
        /*0024*/ 	.byte	0x04, 0x12
        /*0026*/ 	.short	(.L_7 - .L_6)
	.align		4
.L_6:
        /*0028*/ 	.word	index@(triton_poi_fused_convolution_leaky_relu_2)
        /*002c*/ 	.word	0x00000000
.L_7:


//--------------------- .nv.info.triton_poi_fused_convolution_leaky_relu_2 --------------------------
	.section	.nv.info.triton_poi_fused_convolution_leaky_relu_2,"",@"SHT_CUDA_INFO"
	.sectionflags	@""
	.align	4


	//----- nvinfo : EIATTR_CUDA_API_VERSION
	.align		4
        /*0000*/ 	.byte	0x04, 0x37
        /*0002*/ 	.short	(.L_9 - .L_8)
.L_8:
        /*0004*/ 	.word	0x0000007c


	//----- nvinfo : EIATTR_KPARAM_INFO
	.align		4
.L_9:
        /*0008*/ 	.byte	0x04, 0x17
        /*000a*/ 	.short	(.L_11 - .L_10)
.L_10:
        /*000c*/ 	.word	0x00000000
        /*0010*/ 	.short	0x0002
        /*0012*/ 	.short	0x0010
        /*0014*/ 	.byte	0x00, 0xf0, 0x11, 0x00


	//----- nvinfo : EIATTR_KPARAM_INFO
	.align		4
.L_11:
        /*0018*/ 	.byte	0x04, 0x17
        /*001a*/ 	.short	(.L_13 - .L_12)
.L_12:
        /*001c*/ 	.word	0x00000000
        /*0020*/ 	.short	0x0001
        /*0022*/ 	.short	0x0008
        /*0024*/ 	.byte	0x00, 0xf4, 0x21, 0x00


	//----- nvinfo : EIATTR_KPARAM_INFO
	.align		4
.L_13:
        /*0028*/ 	.byte	0x04, 0x17
        /*002a*/ 	.short	(.L_15 - .L_14)
.L_14:
        /*002c*/ 	.word	0x00000000
        /*0030*/ 	.short	0x0000
        /*0032*/ 	.short	0x0000
        /*0034*/ 	.byte	0x00, 0xf4, 0x21, 0x00


	//----- nvinfo : EIATTR_SPARSE_MMA_MASK
	.align		4
.L_15:
        /*0038*/ 	.byte	0x03, 0x50
        /*003a*/ 	.short	0x0000


	//----- nvinfo : EIATTR_MAXREG_COUNT
	.align		4
        /*003c*/ 	.byte	0x03, 0x1b
        /*003e*/ 	.short	0x00ff


	//----- nvinfo : EIATTR_EXIT_INSTR_OFFSETS
	.align		4
        /*0040*/ 	.byte	0x04, 0x1c
        /*0042*/ 	.short	(.L_17 - .L_16)


	//   ....[0]....
.L_16:
        /*0044*/ 	.word	0x00000200


	//   ....[1]....
        /*0048*/ 	.word	0x00000220


	//----- nvinfo : EIATTR_REQNTID
	.align		4
.L_17:
        /*004c*/ 	.byte	0x04, 0x10
        /*004e*/ 	.short	(.L_19 - .L_18)
.L_18:
        /*0050*/ 	.word	0x00000080
        /*0054*/ 	.word	0x00000001
        /*0058*/ 	.word	0x00000001


	//----- nvinfo : EIATTR_CBANK_PARAM_SIZE
	.align		4
.L_19:
        /*005c*/ 	.byte	0x03, 0x19
        /*005e*/ 	.short	0x0014


	//----- nvinfo : EIATTR_PARAM_CBANK
	.align		4
        /*0060*/ 	.byte	0x04, 0x0a
        /*0062*/ 	.short	(.L_21 - .L_20)
	.align		4
.L_20:
        /*0064*/ 	.word	index@(.nv.constant0.triton_poi_fused_convolution_leaky_relu_2)
        /*0068*/ 	.short	0x0210
        /*006a*/ 	.short	0x0014


	//----- nvinfo : EIATTR_SW_WAR
	.align		4
.L_21:
        /*006c*/ 	.byte	0x04, 0x36
        /*006e*/ 	.short	(.L_23 - .L_22)
.L_22:
        /*0070*/ 	.word	0x00000008
.L_23:


//--------------------- .nv.callgraph             --------------------------
	.section	.nv.callgraph,"",@"SHT_CUDA_CALLGRAPH"
	.align	4
	.sectionentsize	8
	.align		4
        /*0000*/ 	.word	0x00000000
	.align		4
        /*0004*/ 	.word	0xffffffff
	.align		4
        /*0008*/ 	.word	0x00000000
	.align		4
        /*000c*/ 	.word	0xfffffffe
	.align		4
        /*0010*/ 	.word	0x00000000
	.align		4
        /*0014*/ 	.word	0xfffffffd
	.align		4
        /*0018*/ 	.word	0x00000000
	.align		4
        /*001c*/ 	.word	0xfffffffc


//--------------------- .text.triton_poi_fused_convolution_leaky_relu_2 --------------------------
	.section	.text.triton_poi_fused_convolution_leaky_relu_2,"ax",@progbits
	.align	128
        .global         triton_poi_fused_convolution_leaky_relu_2
        .type           triton_poi_fused_convolution_leaky_relu_2,@function
        .size           triton_poi_fused_convolution_leaky_relu_2,(.L_x_1 - triton_poi_fused_convolution_leaky_relu_2)
        .other          triton_poi_fused_convolution_leaky_relu_2,@"STO_CUDA_ENTRY STV_DEFAULT"
triton_poi_fused_convolution_leaky_relu_2:
.text.triton_poi_fused_convolution_leaky_relu_2:
[----:B------:R-:W0:Y:S02]  /*0000*/  LDC R1, c[0x0][0x28] ;  /* 0x00000a00ff017b82 */ /* 0x000e240000000800 */
[----:B------:R-:W1:Y:S01]  /*0010*/  S2R R0, SR_TID.X ;  /* 0x0000000000007919 */ /* 0x000e620000002100 */
[----:B------:R-:W2:Y:S01]  /*0020*/  LDC.64 R2, c[0x0][0x210] ;  /* 0x00008400ff027b82 */ /* 0x000ea20000000a00 */
[----:B------:R-:W-:Y:S01]  /*0030*/  ULDC.64 UR4, c[0x0][0x208] ;  /* 0x0000820000047ab9 */ /* 0x000fe20000000a00 */
[----:B------:R-:W3:Y:S06]  /*0040*/  S2R R7, SR_CTAID.X ;  /* 0x0000000000077919 */ /* 0x000eec0000002500 */
[----:B------:R-:W4:Y:S01]  /*0050*/  LDC.64 R4, c[0x0][0x218] ;  /* 0x00008600ff047b82 */ /* 0x000f220000000a00 */
[----:B-1----:R-:W-:Y:S01]  /*0060*/  IMAD.SHL.U32 R0, R0, 0x2, RZ ;  /* 0x0000000200007824 */ /* 0x002fe200078e00ff */
[----:B---3--:R-:W-:-:S04]  /*0070*/  SHF.R.S32.HI R6, RZ, 0x17, R7 ;  /* 0x00000017ff067819 */ /* 0x008fc80000011407 */
[----:B------:R-:W-:Y:S02]  /*0080*/  LOP3.LUT R0, R0, 0xfe, RZ, 0xc0, !PT ;  /* 0x000000fe00007812 */ /* 0x000fe400078ec0ff */
[----:B------:R-:W-:-:S03]  /*0090*/  SGXT R6, R6, 0x1 ;  /* 0x000000010606781a */ /* 0x000fc60000000200 */
[----:B------:R-:W-:-:S04]  /*00a0*/  IMAD R7, R7, 0x100, R0 ;  /* 0x0000010007077824 */ /* 0x000fc800078e0200 */
[C---:B--2---:R-:W-:Y:S01]  /*00b0*/  IMAD.WIDE R2, R7.reuse, 0x4, R2 ;  /* 0x0000000407027825 */ /* 0x044fe200078e0202 */
[----:B------:R-:W-:Y:S02]  /*00c0*/  LEA.HI R6, R6, R7, RZ, 0x2 ;  /* 0x0000000706067211 */ /* 0x000fe400078f10ff */
[----:B------:R-:W-:Y:S02]  /*00d0*/  ISETP.GE.AND P2, PT, R7, 0x100, PT ;  /* 0x000001000700780c */ /* 0x000fe40003f46270 */
[--C-:B------:R-:W-:Y:S02]  /*00e0*/  SHF.R.S32.HI R0, RZ, 0x2, R6.reuse ;  /* 0x00000002ff007819 */ /* 0x100fe40000011406 */
[----:B------:R-:W-:Y:S02]  /*00f0*/  SHF.R.S32.HI R9, RZ, 0x1f, R6 ;  /* 0x0000001fff097819 */ /* 0x000fe40000011406 */
[----:B------:R-:W-:Y:S02]  /*0100*/  CS2R R6, SRZ ;  /* 0x0000000000067805 */ /* 0x000fe4000001ff00 */
[----:B------:R-:W-:-:S04]  /*0110*/  LEA.HI R9, R9, R0, RZ, 0x4 ;  /* 0x0000000009097211 */ /* 0x000fc800078f20ff */
[----:B------:R-:W-:Y:S01]  /*0120*/  LOP3.LUT R9, R9, 0xfffffff0, RZ, 0xc0, !PT ;  /* 0xfffffff009097812 */ /* 0x000fe200078ec0ff */
[----:B------:R-:W2:Y:S04]  /*0130*/  @!P2 LDG.E.64 R6, desc[UR4][R2.64] ;  /* 0x000000040206a981 */ /* 0x000ea8000c1e1b00 */
[----:B------:R-:W-:Y:S02]  /*0140*/  IMAD.IADD R9, R0, 0x1, -R9 ;  /* 0x0000000100097824 */ /* 0x000fe400078e0a09 */
[----:B------:R-:W-:Y:S02]  /*0150*/  IMAD.MOV.U32 R0, RZ, RZ, RZ ;  /* 0x000000ffff007224 */ /* 0x000fe400078e00ff */
[----:B----4-:R-:W-:-:S04]  /*0160*/  IMAD.WIDE R4, R9, 0x4, R4 ;  /* 0x0000000409047825 */ /* 0x010fc800078e0204 */
[----:B------:R-:W-:Y:S01]  /*0170*/  IMAD.MOV.U32 R9, RZ, RZ, RZ ;  /* 0x000000ffff097224 */ /* 0x000fe200078e00ff */
[----:B------:R-:W2:Y:S05]  /*0180*/  @!P2 LDG.E.EL R0, desc[UR4][R4.64] ;  /* 0x000000040400a981 */ /* 0x000eaa000c2e1900 */
[----:B------:R-:W3:Y:S01]  /*0190*/  @!P2 LDG.E.EL R9, desc[UR4][R4.64] ;  /* 0x000000040409a981 */ /* 0x000ee2000c2e1900 */
[----:B--2---:R-:W-:Y:S02]  /*01a0*/  FSETP.GT.AND P1, PT, R7, -R0, PT ;  /* 0x800000000700720b */ /* 0x004fe40003f24000 */
[----:B---3--:R-:W-:Y:S01]  /*01b0*/  FSETP.GT.AND P0, PT, R6, -R9, PT ;  /* 0x800000090600720b */ /* 0x008fe20003f04000 */
[----:B------:R-:W-:Y:S01]  /*01c0*/  FADD R6, R9, R6 ;  /* 0x0000000609067221 */ /* 0x000fe20000000000 */
[----:B------:R-:W-:-:S09]  /*01d0*/  FADD R7, R0, R7 ;  /* 0x0000000700077221 */ /* 0x000fd20000000000 */
[----:B------:R-:W-:Y:S02]  /*01e0*/  @!P1 FMUL R7, R7, 0.0099999997764825820923 ;  /* 0x3c23d70a07079820 */ /* 0x000fe40000400000 */
[----:B------:R-:W-:Y:S01]  /*01f0*/  @!P0 FMUL R6, R6, 0.0099999997764825820923 ;  /* 0x3c23d70a06068820 */ /* 0x000fe20000400000 */
[----:B------:R-:W-:Y:S06]  /*0200*/  @P2 EXIT ;  /* 0x000000000000294d */ /* 0x000fec0003800000 */
[----:B------:R-:W-:Y:S01]  /*0210*/  STG.E.64 desc[UR4][R2.64], R6 ;  /* 0x0000000602007986 */ /* 0x000fe2000c101b04 */
[----:B------:R-:W-:Y:S05]  /*0220*/  EXIT ;  /* 0x000000000000794d */ /* 0x000fea0003800000 */
.L_x_0:
[----:B------:R-:W-:-:S00]  /*0230*/  BRA `(.L_x_0) ;  /* 0xfffffffc00fc7947 */ /* 0x000fc0000383ffff */
[----:B------:R-:W-:-:S00]  /*0240*/  NOP ;  /* 0x0000000000007918 */ /* 0x000fc00000000000 */
        /* <DEDUP_REMOVED lines=11> */
.L_x_1:


//--------------------- .nv.constant0.triton_poi_fused_convolution_leaky_relu_2 --------------------------
	.section	.nv.constant0.triton_poi_fused_convolution_leaky_relu_2,"a",@progbits
	.sectionflags	@""
	.align	4
.nv.constant0.triton_poi_fused_convolution_leaky_relu_2:
	.zero		548
